//
// Generated by NVIDIA NVVM Compiler
//
// Compiler Build ID: CL-36424714
// Cuda compilation tools, release 13.0, V13.0.88
// Based on NVVM 20.0.0
//

.version 9.0
.target sm_100
.address_size 64

	// .globl	_Z10all_gatheriiPPfS_

.visible .entry _Z10all_gatheriiPPfS_(
	.param .u32 _Z10all_gatheriiPPfS__param_0,
	.param .u32 _Z10all_gatheriiPPfS__param_1,
	.param .u64 .ptr .align 1 _Z10all_gatheriiPPfS__param_2,
	.param .u64 .ptr .align 1 _Z10all_gatheriiPPfS__param_3
)
{
	.reg .pred 	%p<10>;
	.reg .b32 	%r<31>;
	.reg .b32 	%f<16>;
	.reg .b64 	%rd<86>;

	ld.param.u32 	%r16, [_Z10all_gatheriiPPfS__param_0];
	ld.param.u32 	%r17, [_Z10all_gatheriiPPfS__param_1];
	ld.param.u64 	%rd6, [_Z10all_gatheriiPPfS__param_2];
	ld.param.u64 	%rd7, [_Z10all_gatheriiPPfS__param_3];
	cvta.to.global.u64 	%rd1, %rd7;
	cvta.to.global.u64 	%rd2, %rd6;
	mov.u32 	%r18, %ctaid.x;
	mov.u32 	%r19, %ntid.x;
	mov.u32 	%r20, %tid.x;
	mad.lo.s32 	%r1, %r18, %r19, %r20;
	setp.lt.s32 	%p1, %r16, 1;
	@%p1 bra 	$L__BB0_12;
	and.b32  	%r2, %r16, 7;
	setp.lt.u32 	%p2, %r16, 8;
	mov.b32 	%r29, 0;
	@%p2 bra 	$L__BB0_4;
	and.b32  	%r29, %r16, 2147483640;
	neg.s32 	%r27, %r29;
	shl.b32 	%r5, %r17, 3;
	add.s64 	%rd85, %rd2, 32;
	mul.wide.s32 	%rd10, %r1, 4;
	mul.wide.s32 	%rd17, %r17, 4;
	mov.u32 	%r26, %r1;
$L__BB0_3:
	.pragma "nounroll";
	ld.global.u64 	%rd8, [%rd85+-32];
	cvta.to.global.u64 	%rd9, %rd8;
	add.s64 	%rd11, %rd9, %rd10;
	ld.global.f32 	%f1, [%rd11];
	mul.wide.s32 	%rd12, %r26, 4;
	add.s64 	%rd13, %rd1, %rd12;
	st.global.f32 	[%rd13], %f1;
	ld.global.u64 	%rd14, [%rd85+-24];
	cvta.to.global.u64 	%rd15, %rd14;
	add.s64 	%rd16, %rd15, %rd10;
	ld.global.f32 	%f2, [%rd16];
	add.s64 	%rd18, %rd13, %rd17;
	st.global.f32 	[%rd18], %f2;
	ld.global.u64 	%rd19, [%rd85+-16];
	cvta.to.global.u64 	%rd20, %rd19;
	add.s64 	%rd21, %rd20, %rd10;
	ld.global.f32 	%f3, [%rd21];
	add.s64 	%rd22, %rd18, %rd17;
	st.global.f32 	[%rd22], %f3;
	ld.global.u64 	%rd23, [%rd85+-8];
	cvta.to.global.u64 	%rd24, %rd23;
	add.s64 	%rd25, %rd24, %rd10;
	ld.global.f32 	%f4, [%rd25];
	add.s64 	%rd26, %rd22, %rd17;
	st.global.f32 	[%rd26], %f4;
	ld.global.u64 	%rd27, [%rd85];
	cvta.to.global.u64 	%rd28, %rd27;
	add.s64 	%rd29, %rd28, %rd10;
	ld.global.f32 	%f5, [%rd29];
	add.s64 	%rd30, %rd26, %rd17;
	st.global.f32 	[%rd30], %f5;
	ld.global.u64 	%rd31, [%rd85+8];
	cvta.to.global.u64 	%rd32, %rd31;
	add.s64 	%rd33, %rd32, %rd10;
	ld.global.f32 	%f6, [%rd33];
	add.s64 	%rd34, %rd30, %rd17;
	st.global.f32 	[%rd34], %f6;
	ld.global.u64 	%rd35, [%rd85+16];
	cvta.to.global.u64 	%rd36, %rd35;
	add.s64 	%rd37, %rd36, %rd10;
	ld.global.f32 	%f7, [%rd37];
	add.s64 	%rd38, %rd34, %rd17;
	st.global.f32 	[%rd38], %f7;
	ld.global.u64 	%rd39, [%rd85+24];
	cvta.to.global.u64 	%rd40, %rd39;
	add.s64 	%rd41, %rd40, %rd10;
	ld.global.f32 	%f8, [%rd41];
	add.s64 	%rd42, %rd38, %rd17;
	st.global.f32 	[%rd42], %f8;
	add.s32 	%r27, %r27, 8;
	add.s32 	%r26, %r26, %r5;
	add.s64 	%rd85, %rd85, 64;
	setp.ne.s32 	%p3, %r27, 0;
	@%p3 bra 	$L__BB0_3;
$L__BB0_4:
	setp.eq.s32 	%p4, %r2, 0;
	@%p4 bra 	$L__BB0_12;
	and.b32  	%r11, %r16, 3;
	setp.lt.u32 	%p5, %r2, 4;
	@%p5 bra 	$L__BB0_7;
	mul.wide.u32 	%rd43, %r29, 8;
	add.s64 	%rd44, %rd2, %rd43;
	ld.global.u64 	%rd45, [%rd44];
	cvta.to.global.u64 	%rd46, %rd45;
	mul.wide.s32 	%rd47, %r1, 4;
	add.s64 	%rd48, %rd46, %rd47;
	ld.global.f32 	%f9, [%rd48];
	mad.lo.s32 	%r22, %r29, %r17, %r1;
	mul.wide.s32 	%rd49, %r22, 4;
	add.s64 	%rd50, %rd1, %rd49;
	st.global.f32 	[%rd50], %f9;
	ld.global.u64 	%rd51, [%rd44+8];
	cvta.to.global.u64 	%rd52, %rd51;
	add.s64 	%rd53, %rd52, %rd47;
	ld.global.f32 	%f10, [%rd53];
	mul.wide.s32 	%rd54, %r17, 4;
	add.s64 	%rd55, %rd50, %rd54;
	st.global.f32 	[%rd55], %f10;
	ld.global.u64 	%rd56, [%rd44+16];
	cvta.to.global.u64 	%rd57, %rd56;
	add.s64 	%rd58, %rd57, %rd47;
	ld.global.f32 	%f11, [%rd58];
	add.s64 	%rd59, %rd55, %rd54;
	st.global.f32 	[%rd59], %f11;
	ld.global.u64 	%rd60, [%rd44+24];
	cvta.to.global.u64 	%rd61, %rd60;
	add.s64 	%rd62, %rd61, %rd47;
	ld.global.f32 	%f12, [%rd62];
	add.s64 	%rd63, %rd59, %rd54;
	st.global.f32 	[%rd63], %f12;
	add.s32 	%r29, %r29, 4;
$L__BB0_7:
	setp.eq.s32 	%p6, %r11, 0;
	@%p6 bra 	$L__BB0_12;
	setp.eq.s32 	%p7, %r11, 1;
	@%p7 bra 	$L__BB0_10;
	mul.wide.u32 	%rd64, %r29, 8;
	add.s64 	%rd65, %rd2, %rd64;
	ld.global.u64 	%rd66, [%rd65];
	cvta.to.global.u64 	%rd67, %rd66;
	mul.wide.s32 	%rd68, %r1, 4;
	add.s64 	%rd69, %rd67, %rd68;
	ld.global.f32 	%f13, [%rd69];
	mad.lo.s32 	%r23, %r29, %r17, %r1;
	mul.wide.s32 	%rd70, %r23, 4;
	add.s64 	%rd71, %rd1, %rd70;
	st.global.f32 	[%rd71], %f13;
	ld.global.u64 	%rd72, [%rd65+8];
	cvta.to.global.u64 	%rd73, %rd72;
	add.s64 	%rd74, %rd73, %rd68;
	ld.global.f32 	%f14, [%rd74];
	mul.wide.s32 	%rd75, %r17, 4;
	add.s64 	%rd76, %rd71, %rd75;
	st.global.f32 	[%rd76], %f14;
	add.s32 	%r29, %r29, 2;
$L__BB0_10:
	and.b32  	%r24, %r16, 1;
	setp.eq.b32 	%p8, %r24, 1;
	not.pred 	%p9, %p8;
	@%p9 bra 	$L__BB0_12;
	mul.wide.u32 	%rd77, %r29, 8;
	add.s64 	%rd78, %rd2, %rd77;
	ld.global.u64 	%rd79, [%rd78];
	cvta.to.global.u64 	%rd80, %rd79;
	mul.wide.s32 	%rd81, %r1, 4;
	add.s64 	%rd82, %rd80, %rd81;
	ld.global.f32 	%f15, [%rd82];
	mad.lo.s32 	%r25, %r29, %r17, %r1;
	mul.wide.s32 	%rd83, %r25, 4;
	add.s64 	%rd84, %rd1, %rd83;
	st.global.f32 	[%rd84], %f15;
$L__BB0_12:
	ret;

}
	// .globl	_Z19arbitrary_operationiPfS_
.visible .entry _Z19arbitrary_operationiPfS_(
	.param .u32 _Z19arbitrary_operationiPfS__param_0,
	.param .u64 .ptr .align 1 _Z19arbitrary_operationiPfS__param_1,
	.param .u64 .ptr .align 1 _Z19arbitrary_operationiPfS__param_2
)
{
	.reg .pred 	%p<2>;
	.reg .b32 	%r<6>;
	.reg .b32 	%f<3>;
	.reg .b64 	%rd<8>;

	ld.param.u32 	%r2, [_Z19arbitrary_operationiPfS__param_0];
	ld.param.u64 	%rd1, [_Z19arbitrary_operationiPfS__param_1];
	ld.param.u64 	%rd2, [_Z19arbitrary_operationiPfS__param_2];
	mov.u32 	%r3, %ctaid.x;
	mov.u32 	%r4, %ntid.x;
	mov.u32 	%r5, %tid.x;
	mad.lo.s32 	%r1, %r3, %r4, %r5;
	setp.ge.s32 	%p1, %r1, %r2;
	@%p1 bra 	$L__BB1_2;
	cvta.to.global.u64 	%rd3, %rd1;
	cvta.to.global.u64 	%rd4, %rd2;
	mul.wide.s32 	%rd5, %r1, 4;
	add.s64 	%rd6, %rd3, %rd5;
	ld.global.f32 	%f1, [%rd6];
	add.f32 	%f2, %f1, 0f3F800000;
	add.s64 	%rd7, %rd4, %rd5;
	st.global.f32 	[%rd7], %f2;
$L__BB1_2:
	ret;

}
	// .globl	_Z14reduce_scatteriiiPPfS_
.visible .entry _Z14reduce_scatteriiiPPfS_(
	.param .u32 _Z14reduce_scatteriiiPPfS__param_0,
	.param .u32 _Z14reduce_scatteriiiPPfS__param_1,
	.param .u32 _Z14reduce_scatteriiiPPfS__param_2,
	.param .u64 .ptr .align 1 _Z14reduce_scatteriiiPPfS__param_3,
	.param .u64 .ptr .align 1 _Z14reduce_scatteriiiPPfS__param_4
)
{
	.reg .pred 	%p<4>;
	.reg .b32 	%r<14>;
	.reg .b32 	%f<3>;
	.reg .b64 	%rd<12>;

	ld.param.u32 	%r4, [_Z14reduce_scatteriiiPPfS__param_0];
	ld.param.u32 	%r5, [_Z14reduce_scatteriiiPPfS__param_1];
	ld.param.u32 	%r6, [_Z14reduce_scatteriiiPPfS__param_2];
	ld.param.u64 	%rd1, [_Z14reduce_scatteriiiPPfS__param_3];
	ld.param.u64 	%rd2, [_Z14reduce_scatteriiiPPfS__param_4];
	mov.u32 	%r7, %ctaid.x;
	mov.u32 	%r8, %ntid.x;
	mov.u32 	%r9, %tid.x;
	mad.lo.s32 	%r1, %r7, %r8, %r9;
	mov.u32 	%r10, %ctaid.y;
	mov.u32 	%r11, %ntid.y;
	mov.u32 	%r12, %tid.y;
	mad.lo.s32 	%r2, %r10, %r11, %r12;
	mul.lo.s32 	%r3, %r6, %r5;
	setp.ge.s32 	%p1, %r2, %r4;
	setp.ge.s32 	%p2, %r1, %r5;
	or.pred  	%p3, %p1, %p2;
	@%p3 bra 	$L__BB2_2;
	cvta.to.global.u64 	%rd3, %rd1;
	cvta.to.global.u64 	%rd4, %rd2;
	mul.wide.s32 	%rd5, %r1, 4;
	add.s64 	%rd6, %rd4, %rd5;
	mul.wide.u32 	%rd7, %r2, 8;
	add.s64 	%rd8, %rd3, %rd7;
	ld.global.u64 	%rd9, [%rd8];
	add.s32 	%r13, %r3, %r1;
	mul.wide.s32 	%rd10, %r13, 4;
	add.s64 	%rd11, %rd9, %rd10;
	ld.f32 	%f1, [%rd11];
	atom.global.add.f32 	%f2, [%rd6], %f1;
$L__BB2_2:
	ret;

}


// ===== COMPILED SASS (sm_100) =====

	.target	sm_100

	.elftype	@"ET_EXEC"


//--------------------- .note.nv.tkinfo           --------------------------
	.section	.note.nv.tkinfo,"",@"SHT_NOTE"
	.sectionflags	@"SHF_NOTE_NV_TKINFO"
	.tkinfo
        /*0018*/ 	.word	0x00000002
        /*0030*/ 	.string	""
        /*0030*/ 	.string	"ptxas"
        /*0030*/ 	.string	"Cuda compilation tools, release 13.0, V13.0.88"
        /*0030*/ 	.string	"Build cuda_13.0.r13.0/compiler.36424714_0"
        /*0030*/ 	.string	"-arch sm_100 -m 64 "



//--------------------- .note.nv.cuinfo           --------------------------
	.section	.note.nv.cuinfo,"",@"SHT_NOTE"
	.sectionflags	@"SHF_NOTE_NV_CUINFO"
        /*0018*/ 	.short	0x0002
        /*001a*/ 	.short	0x0064
        /*001c*/ 	.short	0x0082
	.zero		2


//--------------------- .nv.info                  --------------------------
	.section	.nv.info,"",@"SHT_CUDA_INFO"
	.align	4


	//----- nvinfo : EIATTR_REGCOUNT
	.align		4
        /*0000*/ 	.byte	0x04, 0x2f
        /*0002*/ 	.short	(.L_1 - .L_0)
	.align		4
.L_0:
        /*0004*/ 	.word	index@(_Z10all_gatheriiPPfS_)
        /*0008*/ 	.word	0x0000001c


	//----- nvinfo : EIATTR_FRAME_SIZE
	.align		4
.L_1:
        /*000c*/ 	.byte	0x04, 0x11
        /*000e*/ 	.short	(.L_3 - .L_2)
	.align		4
.L_2:
        /*0010*/ 	.word	index@(_Z10all_gatheriiPPfS_)
        /*0014*/ 	.word	0x00000000


	//----- nvinfo : EIATTR_REGCOUNT
	.align		4
.L_3:
        /*0018*/ 	.byte	0x04, 0x2f
        /*001a*/ 	.short	(.L_5 - .L_4)
	.align		4
.L_4:
        /*001c*/ 	.word	index@(_Z19arbitrary_operationiPfS_)
        /*0020*/ 	.word	0x0000000a


	//----- nvinfo : EIATTR_FRAME_SIZE
	.align		4
.L_5:
        /*0024*/ 	.byte	0x04, 0x11
        /*0026*/ 	.short	(.L_7 - .L_6)
	.align		4
.L_6:
        /*0028*/ 	.word	index@(_Z19arbitrary_operationiPfS_)
        /*002c*/ 	.word	0x00000000


	//----- nvinfo : EIATTR_REGCOUNT
	.align		4
.L_7:
        /*0030*/ 	.byte	0x04, 0x2f
        /*0032*/ 	.short	(.L_9 - .L_8)
	.align		4
.L_8:
        /*0034*/ 	.word	index@(_Z14reduce_scatteriiiPPfS_)
        /*0038*/ 	.word	0x0000000c


	//----- nvinfo : EIATTR_FRAME_SIZE
	.align		4
.L_9:
        /*003c*/ 	.byte	0x04, 0x11
        /*003e*/ 	.short	(.L_11 - .L_10)
	.align		4
.L_10:
        /*0040*/ 	.word	index@(_Z14reduce_scatteriiiPPfS_)
        /*0044*/ 	.word	0x00000000


	//----- nvinfo : EIATTR_MIN_STACK_SIZE
	.align		4
.L_11:
        /*0048*/ 	.byte	0x04, 0x12
        /*004a*/ 	.short	(.L_13 - .L_12)
	.align		4
.L_12:
        /*004c*/ 	.word	index@(_Z14reduce_scatteriiiPPfS_)
        /*0050*/ 	.word	0x00000000


	//----- nvinfo : EIATTR_MIN_STACK_SIZE
	.align		4
.L_13:
        /*0054*/ 	.byte	0x04, 0x12
        /*0056*/ 	.short	(.L_15 - .L_14)
	.align		4
.L_14:
        /*0058*/ 	.word	index@(_Z19arbitrary_operationiPfS_)
        /*005c*/ 	.word	0x00000000


	//----- nvinfo : EIATTR_MIN_STACK_SIZE
	.align		4
.L_15:
        /*0060*/ 	.byte	0x04, 0x12
        /*0062*/ 	.short	(.L_17 - .L_16)
	.align		4
.L_16:
        /*0064*/ 	.word	index@(_Z10all_gatheriiPPfS_)
        /*0068*/ 	.word	0x00000000
.L_17:


//--------------------- .nv.compat                --------------------------
	.section	.nv.compat,"",@"SHT_CUDA_COMPAT_INFO"
	.align	4
        /*0000*/ 	.byte	0x02, 0x09, 0x00, 0x00, 0x02, 0x02, 0x01, 0x00, 0x02, 0x05, 0x05, 0x00, 0x03, 0x07, 0x01, 0x01
        /*0010*/ 	.byte	0x02, 0x03, 0x00, 0x00, 0x02, 0x06, 0x01, 0x00, 0x04, 0x0b, 0x08, 0x00, 0x09, 0x00, 0x00, 0x00
        /*0020*/ 	.byte	0x00, 0x00, 0x00, 0x00


//--------------------- .nv.info._Z14reduce_scatteriiiPPfS_ --------------------------
	.section	.nv.info._Z14reduce_scatteriiiPPfS_,"",@"SHT_CUDA_INFO"
	.sectionflags	@""
	.align	4


	//----- nvinfo : EIATTR_CUDA_API_VERSION
	.align		4
        /*0000*/ 	.byte	0x04, 0x37
        /*0002*/ 	.short	(.L_19 - .L_18)
.L_18:
        /*0004*/ 	.word	0x00000082


	//----- nvinfo : EIATTR_KPARAM_INFO
	.align		4
.L_19:
        /*0008*/ 	.byte	0x04, 0x17
        /*000a*/ 	.short	(.L_21 - .L_20)
.L_20:
        /*000c*/ 	.word	0x00000000
        /*0010*/ 	.short	0x0004
        /*0012*/ 	.short	0x0018
        /*0014*/ 	.byte	0x00, 0xf5, 0x21, 0x00


	//----- nvinfo : EIATTR_KPARAM_INFO
	.align		4
.L_21:
        /*0018*/ 	.byte	0x04, 0x17
        /*001a*/ 	.short	(.L_23 - .L_22)
.L_22:
        /*001c*/ 	.word	0x00000000
        /*0020*/ 	.short	0x0003
        /*0022*/ 	.short	0x0010
        /*0024*/ 	.byte	0x00, 0xf5, 0x21, 0x00


	//----- nvinfo : EIATTR_KPARAM_INFO
	.align		4
.L_23:
        /*0028*/ 	.byte	0x04, 0x17
        /*002a*/ 	.short	(.L_25 - .L_24)
.L_24:
        /*002c*/ 	.word	0x00000000
        /*0030*/ 	.short	0x0002
        /*0032*/ 	.short	0x0008
        /*0034*/ 	.byte	0x00, 0xf0, 0x11, 0x00


	//----- nvinfo : EIATTR_KPARAM_INFO
	.align		4
.L_25:
        /*0038*/ 	.byte	0x04, 0x17
        /*003a*/ 	.short	(.L_27 - .L_26)
.L_26:
        /*003c*/ 	.word	0x00000000
        /*0040*/ 	.short	0x0001
        /*0042*/ 	.short	0x0004
        /*0044*/ 	.byte	0x00, 0xf0, 0x11, 0x00


	//----- nvinfo : EIATTR_KPARAM_INFO
	.align		4
.L_27:
        /*0048*/ 	.byte	0x04, 0x17
        /*004a*/ 	.short	(.L_29 - .L_28)
.L_28:
        /*004c*/ 	.word	0x00000000
        /*0050*/ 	.short	0x0000
        /*0052*/ 	.short	0x0000
        /*0054*/ 	.byte	0x00, 0xf0, 0x11, 0x00


	//----- nvinfo : EIATTR_SPARSE_MMA_MASK
	.align		4
.L_29:
        /*0058*/ 	.byte	0x03, 0x50
        /*005a*/ 	.short	0x0000


	//----- nvinfo : EIATTR_MAXREG_COUNT
	.align		4
        /*005c*/ 	.byte	0x03, 0x1b
        /*005e*/ 	.short	0x00ff


	//----- nvinfo : EIATTR_MERCURY_ISA_VERSION
	.align		4
        /*0060*/ 	.byte	0x03, 0x5f
        /*0062*/ 	.short	0x0101


	//----- nvinfo : EIATTR_VRC_CTA_INIT_COUNT
	.align		4
        /*0064*/ 	.byte	0x02, 0x4a
	.zero		1
	.zero		1


	//----- nvinfo : EIATTR_EXIT_INSTR_OFFSETS
	.align		4
        /*0068*/ 	.byte	0x04, 0x1c
        /*006a*/ 	.short	(.L_31 - .L_30)


	//   ....[0]....
.L_30:
        /*006c*/ 	.word	0x000000c0


	//   ....[1]....
        /*0070*/ 	.word	0x00000180


	//----- nvinfo : EIATTR_CBANK_PARAM_SIZE
	.align		4
.L_31:
        /*0074*/ 	.byte	0x03, 0x19
        /*0076*/ 	.short	0x0020


	//----- nvinfo : EIATTR_PARAM_CBANK
	.align		4
        /*0078*/ 	.byte	0x04, 0x0a
        /*007a*/ 	.short	(.L_33 - .L_32)
	.align		4
.L_32:
        /*007c*/ 	.word	index@(.nv.constant0._Z14reduce_scatteriiiPPfS_)
        /*0080*/ 	.short	0x0380
        /*0082*/ 	.short	0x0020


	//----- nvinfo : EIATTR_SW_WAR
	.align		4
.L_33:
        /*0084*/ 	.byte	0x04, 0x36
        /*0086*/ 	.short	(.L_35 - .L_34)
.L_34:
        /*0088*/ 	.word	0x00000008
.L_35:


//--------------------- .nv.info._Z19arbitrary_operationiPfS_ --------------------------
	.section	.nv.info._Z19arbitrary_operationiPfS_,"",@"SHT_CUDA_INFO"
	.sectionflags	@""
	.align	4


	//----- nvinfo : EIATTR_CUDA_API_VERSION
	.align		4
        /*0000*/ 	.byte	0x04, 0x37
        /*0002*/ 	.short	(.L_37 - .L_36)
.L_36:
        /*0004*/ 	.word	0x00000082


	//----- nvinfo : EIATTR_KPARAM_INFO
	.align		4
.L_37:
        /*0008*/ 	.byte	0x04, 0x17
        /*000a*/ 	.short	(.L_39 - .L_38)
.L_38:
        /*000c*/ 	.word	0x00000000
        /*0010*/ 	.short	0x0002
        /*0012*/ 	.short	0x0010
        /*0014*/ 	.byte	0x00, 0xf5, 0x21, 0x00


	//----- nvinfo : EIATTR_KPARAM_INFO
	.align		4
.L_39:
        /*0018*/ 	.byte	0x04, 0x17
        /*001a*/ 	.short	(.L_41 - .L_40)
.L_40:
        /*001c*/ 	.word	0x00000000
        /*0020*/ 	.short	0x0001
        /*0022*/ 	.short	0x0008
        /*0024*/ 	.byte	0x00, 0xf5, 0x21, 0x00


	//----- nvinfo : EIATTR_KPARAM_INFO
	.align		4
.L_41:
        /*0028*/ 	.byte	0x04, 0x17
        /*002a*/ 	.short	(.L_43 - .L_42)
.L_42:
        /*002c*/ 	.word	0x00000000
        /*0030*/ 	.short	0x0000
        /*0032*/ 	.short	0x0000
        /*0034*/ 	.byte	0x00, 0xf0, 0x11, 0x00


	//----- nvinfo : EIATTR_SPARSE_MMA_MASK
	.align		4
.L_43:
        /*0038*/ 	.byte	0x03, 0x50
        /*003a*/ 	.short	0x0000


	//----- nvinfo : EIATTR_MAXREG_COUNT
	.align		4
        /*003c*/ 	.byte	0x03, 0x1b
        /*003e*/ 	.short	0x00ff


	//----- nvinfo : EIATTR_MERCURY_ISA_VERSION
	.align		4
        /*0040*/ 	.byte	0x03, 0x5f
        /*0042*/ 	.short	0x0101


	//----- nvinfo : EIATTR_VRC_CTA_INIT_COUNT
	.align		4
        /*0044*/ 	.byte	0x02, 0x4a
	.zero		1
	.zero		1


	//----- nvinfo : EIATTR_EXIT_INSTR_OFFSETS
	.align		4
        /*0048*/ 	.byte	0x04, 0x1c
        /*004a*/ 	.short	(.L_45 - .L_44)


	//   ....[0]....
.L_44:
        /*004c*/ 	.word	0x00000070


	//   ....[1]....
        /*0050*/ 	.word	0x00000100


	//----- nvinfo : EIATTR_CBANK_PARAM_SIZE
	.align		4
.L_45:
        /*0054*/ 	.byte	0x03, 0x19
        /*0056*/ 	.short	0x0018


	//----- nvinfo : EIATTR_PARAM_CBANK
	.align		4
        /*0058*/ 	.byte	0x04, 0x0a
        /*005a*/ 	.short	(.L_47 - .L_46)
	.align		4
.L_46:
        /*005c*/ 	.word	index@(.nv.constant0._Z19arbitrary_operationiPfS_)
        /*0060*/ 	.short	0x0380
        /*0062*/ 	.short	0x0018


	//----- nvinfo : EIATTR_SW_WAR
	.align		4
.L_47:
        /*0064*/ 	.byte	0x04, 0x36
        /*0066*/ 	.short	(.L_49 - .L_48)
.L_48:
        /*0068*/ 	.word	0x00000008
.L_49:


//--------------------- .nv.info._Z10all_gatheriiPPfS_ --------------------------
	.section	.nv.info._Z10all_gatheriiPPfS_,"",@"SHT_CUDA_INFO"
	.sectionflags	@""
	.align	4


	//----- nvinfo : EIATTR_CUDA_API_VERSION
	.align		4
        /*0000*/ 	.byte	0x04, 0x37
        /*0002*/ 	.short	(.L_51 - .L_50)
.L_50:
        /*0004*/ 	.word	0x00000082


	//----- nvinfo : EIATTR_KPARAM_INFO
	.align		4
.L_51:
        /*0008*/ 	.byte	0x04, 0x17
        /*000a*/ 	.short	(.L_53 - .L_52)
.L_52:
        /*000c*/ 	.word	0x00000000
        /*0010*/ 	.short	0x0003
        /*0012*/ 	.short	0x0010
        /*0014*/ 	.byte	0x00, 0xf5, 0x21, 0x00


	//----- nvinfo : EIATTR_KPARAM_INFO
	.align		4
.L_53:
        /*0018*/ 	.byte	0x04, 0x17
        /*001a*/ 	.short	(.L_55 - .L_54)
.L_54:
        /*001c*/ 	.word	0x00000000
        /*0020*/ 	.short	0x0002
        /*0022*/ 	.short	0x0008
        /*0024*/ 	.byte	0x00, 0xf5, 0x21, 0x00


	//----- nvinfo : EIATTR_KPARAM_INFO
	.align		4
.L_55:
        /*0028*/ 	.byte	0x04, 0x17
        /*002a*/ 	.short	(.L_57 - .L_56)
.L_56:
        /*002c*/ 	.word	0x00000000
        /*0030*/ 	.short	0x0001
        /*0032*/ 	.short	0x0004
        /*0034*/ 	.byte	0x00, 0xf0, 0x11, 0x00


	//----- nvinfo : EIATTR_KPARAM_INFO
	.align		4
.L_57:
        /*0038*/ 	.byte	0x04, 0x17
        /*003a*/ 	.short	(.L_59 - .L_58)
.L_58:
        /*003c*/ 	.word	0x00000000
        /*0040*/ 	.short	0x0000
        /*0042*/ 	.short	0x0000
        /*0044*/ 	.byte	0x00, 0xf0, 0x11, 0x00


	//----- nvinfo : EIATTR_SPARSE_MMA_MASK
	.align		4
.L_59:
        /*0048*/ 	.byte	0x03, 0x50
        /*004a*/ 	.short	0x0000


	//----- nvinfo : EIATTR_MAXREG_COUNT
	.align		4
        /*004c*/ 	.byte	0x03, 0x1b
        /*004e*/ 	.short	0x00ff


	//----- nvinfo : EIATTR_MERCURY_ISA_VERSION
	.align		4
        /*0050*/ 	.byte	0x03, 0x5f
        /*0052*/ 	.short	0x0101


	//----- nvinfo : EIATTR_VRC_CTA_INIT_COUNT
	.align		4
        /*0054*/ 	.byte	0x02, 0x4a
	.zero		1
	.zero		1


	//----- nvinfo : EIATTR_EXIT_INSTR_OFFSETS
	.align		4
        /*0058*/ 	.byte	0x04, 0x1c
        /*005a*/ 	.short	(.L_61 - .L_60)


	//   ....[0]....
.L_60:
        /*005c*/ 	.word	0x00000070


	//   ....[1]....
        /*0060*/ 	.word	0x00000460


	//   ....[2]....
        /*0064*/ 	.word	0x00000650


	//   ....[3]....
        /*0068*/ 	.word	0x000007a0


	//   ....[4]....
        /*006c*/ 	.word	0x00000850


	//----- nvinfo : EIATTR_CBANK_PARAM_SIZE
	.align		4
.L_61:
        /*0070*/ 	.byte	0x03, 0x19
        /*0072*/ 	.short	0x0018


	//----- nvinfo : EIATTR_PARAM_CBANK
	.align		4
        /*0074*/ 	.byte	0x04, 0x0a
        /*0076*/ 	.short	(.L_63 - .L_62)
	.align		4
.L_62:
        /*0078*/ 	.word	index@(.nv.constant0._Z10all_gatheriiPPfS_)
        /*007c*/ 	.short	0x0380
        /*007e*/ 	.short	0x0018


	//----- nvinfo : EIATTR_SW_WAR
	.align		4
.L_63:
        /*0080*/ 	.byte	0x04, 0x36
        /*0082*/ 	.short	(.L_65 - .L_64)
.L_64:
        /*0084*/ 	.word	0x00000008
.L_65:


//--------------------- .nv.callgraph             --------------------------
	.section	.nv.callgraph,"",@"SHT_CUDA_CALLGRAPH"
	.align	4
	.sectionentsize	8
	.align		4
        /*0000*/ 	.word	0x00000000
	.align		4
        /*0004*/ 	.word	0xffffffff
	.align		4
        /*0008*/ 	.word	0x00000000
	.align		4
        /*000c*/ 	.word	0xfffffffe
	.align		4
        /*0010*/ 	.word	0x00000000
	.align		4
        /*0014*/ 	.word	0xfffffffd
	.align		4
        /*0018*/ 	.word	0x00000000
	.align		4
        /*001c*/ 	.word	0xfffffffc


//--------------------- .text._Z14reduce_scatteriiiPPfS_ --------------------------
	.section	.text._Z14reduce_scatteriiiPPfS_,"ax",@progbits
	.align	128
        .global         _Z14reduce_scatteriiiPPfS_
        .type           _Z14reduce_scatteriiiPPfS_,@function
        .size           _Z14reduce_scatteriiiPPfS_,(.L_x_7 - _Z14reduce_scatteriiiPPfS_)
        .other          _Z14reduce_scatteriiiPPfS_,@"STO_CUDA_ENTRY STV_DEFAULT"
_Z14reduce_scatteriiiPPfS_:
.text._Z14reduce_scatteriiiPPfS_:
[----:B------:R-:W-:Y:S01]  /*0000*/  LDC R1, c[0x0][0x37c] ;  /* 0x0000df00ff017b82 */ /* 0x000fe20000000800 */
[----:B------:R-:W0:Y:S07]  /*0010*/  S2R R0, SR_TID.X ;  /* 0x0000000000007919 */ /* 0x000e2e0000002100 */
[----:B------:R-:W0:Y:S01]  /*0020*/  S2UR UR4, SR_CTAID.X ;  /* 0x00000000000479c3 */ /* 0x000e220000002500 */
[----:B------:R-:W1:Y:S01]  /*0030*/  LDCU.64 UR6, c[0x0][0x380] ;  /* 0x00007000ff0677ac */ /* 0x000e620008000a00 */
[----:B------:R-:W2:Y:S06]  /*0040*/  S2R R2, SR_TID.Y ;  /* 0x0000000000027919 */ /* 0x000eac0000002200 */
[----:B------:R-:W0:Y:S08]  /*0050*/  LDC R9, c[0x0][0x360] ;  /* 0x0000d800ff097b82 */ /* 0x000e300000000800 */
[----:B------:R-:W2:Y:S08]  /*0060*/  S2UR UR5, SR_CTAID.Y ;  /* 0x00000000000579c3 */ /* 0x000eb00000002600 */
[----:B------:R-:W2:Y:S01]  /*0070*/  LDC R3, c[0x0][0x364] ;  /* 0x0000d900ff037b82 */ /* 0x000ea20000000800 */
[----:B0-----:R-:W-:-:S05]  /*0080*/  IMAD R9, R9, UR4, R0 ;  /* 0x0000000409097c24 */ /* 0x001fca000f8e0200 */
[----:B-1----:R-:W-:Y:S01]  /*0090*/  ISETP.GE.AND P0, PT, R9, UR7, PT ;  /* 0x0000000709007c0c */ /* 0x002fe2000bf06270 */
[----:B--2---:R-:W-:-:S05]  /*00a0*/  IMAD R3, R3, UR5, R2 ;  /* 0x0000000503037c24 */ /* 0x004fca000f8e0202 */
[----:B------:R-:W-:-:S13]  /*00b0*/  ISETP.GE.OR P0, PT, R3, UR6, P0 ;  /* 0x0000000603007c0c */ /* 0x000fda0008706670 */
[----:B------:R-:W-:Y:S05]  /*00c0*/  @P0 EXIT ;  /* 0x000000000000094d */ /* 0x000fea0003800000 */
[----:B------:R-:W0:Y:S01]  /*00d0*/  LDC.64 R4, c[0x0][0x390] ;  /* 0x0000e400ff047b82 */ /* 0x000e220000000a00 */
[----:B------:R-:W1:Y:S07]  /*00e0*/  LDCU.64 UR4, c[0x0][0x358] ;  /* 0x00006b00ff0477ac */ /* 0x000e6e0008000a00 */
[----:B------:R-:W2:Y:S01]  /*00f0*/  LDC R0, c[0x0][0x388] ;  /* 0x0000e200ff007b82 */ /* 0x000ea20000000800 */
[----:B0-----:R-:W-:-:S07]  /*0100*/  IMAD.WIDE.U32 R4, R3, 0x8, R4 ;  /* 0x0000000803047825 */ /* 0x001fce00078e0004 */
[----:B------:R-:W0:Y:S01]  /*0110*/  LDC.64 R2, c[0x0][0x398] ;  /* 0x0000e600ff027b82 */ /* 0x000e220000000a00 */
[----:B-1----:R-:W3:Y:S01]  /*0120*/  LDG.E.64 R4, desc[UR4][R4.64] ;  /* 0x0000000404047981 */ /* 0x002ee2000c1e1b00 */
[----:B--2---:R-:W-:-:S04]  /*0130*/  IMAD R7, R0, UR7, R9 ;  /* 0x0000000700077c24 */ /* 0x004fc8000f8e0209 */
[----:B---3--:R-:W-:-:S06]  /*0140*/  IMAD.WIDE R6, R7, 0x4, R4 ;  /* 0x0000000407067825 */ /* 0x008fcc00078e0204 */
[----:B------:R-:W2:Y:S01]  /*0150*/  LD.E R7, desc[UR4][R6.64] ;  /* 0x0000000406077980 */ /* 0x000ea2000c101900 */
[----:B0-----:R-:W-:-:S05]  /*0160*/  IMAD.WIDE R2, R9, 0x4, R2 ;  /* 0x0000000409027825 */ /* 0x001fca00078e0202 */
[----:B--2---:R-:W-:Y:S01]  /*0170*/  REDG.E.ADD.F32.FTZ.RN.STRONG.GPU desc[UR4][R2.64], R7 ;  /* 0x00000007020079a6 */ /* 0x004fe2000c12f304 */
[----:B------:R-:W-:Y:S05]  /*0180*/  EXIT ;  /* 0x000000000000794d */ /* 0x000fea0003800000 */
.L_x_0:
[----:B------:R-:W-:-:S00]  /*0190*/  BRA `(.L_x_0) ;  /* 0xfffffffc00fc7947 */ /* 0x000fc0000383ffff */
[----:B------:R-:W-:-:S00]  /*01a0*/  NOP ;  /* 0x0000000000007918 */ /* 0x000fc00000000000 */
        /* <DEDUP_REMOVED lines=13> */
.L_x_7:


//--------------------- .text._Z19arbitrary_operationiPfS_ --------------------------
	.section	.text._Z19arbitrary_operationiPfS_,"ax",@progbits
	.align	128
        .global         _Z19arbitrary_operationiPfS_
        .type           _Z19arbitrary_operationiPfS_,@function
        .size           _Z19arbitrary_operationiPfS_,(.L_x_8 - _Z19arbitrary_operationiPfS_)
        .other          _Z19arbitrary_operationiPfS_,@"STO_CUDA_ENTRY STV_DEFAULT"
_Z19arbitrary_operationiPfS_:
.text._Z19arbitrary_operationiPfS_:
[----:B------:R-:W-:Y:S01]  /*0000*/  LDC R1, c[0x0][0x37c] ;  /* 0x0000df00ff017b82 */ /* 0x000fe20000000800 */
[----:B------:R-:W0:Y:S07]  /*0010*/  S2R R0, SR_TID.X ;  /* 0x0000000000007919 */ /* 0x000e2e0000002100 */
[----:B------:R-:W0:Y:S01]  /*0020*/  S2UR UR4, SR_CTAID.X ;  /* 0x00000000000479c3 */ /* 0x000e220000002500 */
[----:B------:R-:W1:Y:S07]  /*0030*/  LDCU UR5, c[0x0][0x380] ;  /* 0x00007000ff0577ac */ /* 0x000e6e0008000800 */
[----:B------:R-:W0:Y:S02]  /*0040*/  LDC R7, c[0x0][0x360] ;  /* 0x0000d800ff077b82 */ /* 0x000e240000000800 */
[----:B0-----:R-:W-:-:S05]  /*0050*/  IMAD R7, R7, UR4, R0 ;  /* 0x0000000407077c24 */ /* 0x001fca000f8e0200 */
[----:B-1----:R-:W-:-:S13]  /*0060*/  ISETP.GE.AND P0, PT, R7, UR5, PT ;  /* 0x0000000507007c0c */ /* 0x002fda000bf06270 */
[----:B------:R-:W-:Y:S05]  /*0070*/  @P0 EXIT ;  /* 0x000000000000094d */ /* 0x000fea0003800000 */
[----:B------:R-:W0:Y:S01]  /*0080*/  LDC.64 R2, c[0x0][0x388] ;  /* 0x0000e200ff027b82 */ /* 0x000e220000000a00 */
[----:B------:R-:W1:Y:S07]  /*0090*/  LDCU.64 UR4, c[0x0][0x358] ;  /* 0x00006b00ff0477ac */ /* 0x000e6e0008000a00 */
[----:B------:R-:W2:Y:S01]  /*00a0*/  LDC.64 R4, c[0x0][0x390] ;  /* 0x0000e400ff047b82 */ /* 0x000ea20000000a00 */
[----:B0-----:R-:W-:-:S06]  /*00b0*/  IMAD.WIDE R2, R7, 0x4, R2 ;  /* 0x0000000407027825 */ /* 0x001fcc00078e0202 */
[----:B-1----:R-:W3:Y:S01]  /*00c0*/  LDG.E R2, desc[UR4][R2.64] ;  /* 0x0000000402027981 */ /* 0x002ee2000c1e1900 */
[----:B--2---:R-:W-:-:S04]  /*00d0*/  IMAD.WIDE R4, R7, 0x4, R4 ;  /* 0x0000000407047825 */ /* 0x004fc800078e0204 */
[----:B---3--:R-:W-:-:S05]  /*00e0*/  FADD R7, R2, 1 ;  /* 0x3f80000002077421 */ /* 0x008fca0000000000 */
[----:B------:R-:W-:Y:S01]  /*00f0*/  STG.E desc[UR4][R4.64], R7 ;  /* 0x0000000704007986 */ /* 0x000fe2000c101904 */
[----:B------:R-:W-:Y:S05]  /*0100*/  EXIT ;  /* 0x000000000000794d */ /* 0x000fea0003800000 */
.L_x_1:
        /* <DEDUP_REMOVED lines=15> */
.L_x_8:


//--------------------- .text._Z10all_gatheriiPPfS_ --------------------------
	.section	.text._Z10all_gatheriiPPfS_,"ax",@progbits
	.align	128
        .global         _Z10all_gatheriiPPfS_
        .type           _Z10all_gatheriiPPfS_,@function
        .size           _Z10all_gatheriiPPfS_,(.L_x_9 - _Z10all_gatheriiPPfS_)
        .other          _Z10all_gatheriiPPfS_,@"STO_CUDA_ENTRY STV_DEFAULT"
_Z10all_gatheriiPPfS_:
.text._Z10all_gatheriiPPfS_:
[----:B------:R-:W-:Y:S08]  /*0000*/  LDC R1, c[0x0][0x37c] ;  /* 0x0000df00ff017b82 */ /* 0x000ff00000000800 */
[----:B------:R-:W0:Y:S01]  /*0010*/  LDC R0, c[0x0][0x380] ;  /* 0x0000e000ff007b82 */ /* 0x000e220000000800 */
[----:B------:R-:W1:Y:S07]  /*0020*/  S2R R3, SR_TID.X ;  /* 0x0000000000037919 */ /* 0x000e6e0000002100 */
[----:B------:R-:W1:Y:S08]  /*0030*/  S2UR UR4, SR_CTAID.X ;  /* 0x00000000000479c3 */ /* 0x000e700000002500 */
[----:B------:R-:W1:Y:S01]  /*0040*/  LDC R4, c[0x0][0x360] ;  /* 0x0000d800ff047b82 */ /* 0x000e620000000800 */
[----:B0-----:R-:W-:Y:S01]  /*0050*/  ISETP.GE.AND P0, PT, R0, 0x1, PT ;  /* 0x000000010000780c */ /* 0x001fe20003f06270 */
[----:B-1----:R-:W-:-:S12]  /*0060*/  IMAD R4, R4, UR4, R3 ;  /* 0x0000000404047c24 */ /* 0x002fd8000f8e0203 */
[----:B------:R-:W-:Y:S05]  /*0070*/  @!P0 EXIT ;  /* 0x000000000000894d */ /* 0x000fea0003800000 */
[C---:B------:R-:W-:Y:S01]  /*0080*/  ISETP.GE.U32.AND P1, PT, R0.reuse, 0x8, PT ;  /* 0x000000080000780c */ /* 0x040fe20003f26070 */
[----:B------:R-:W0:Y:S01]  /*0090*/  LDCU.64 UR6, c[0x0][0x358] ;  /* 0x00006b00ff0677ac */ /* 0x000e220008000a00 */
[----:B------:R-:W-:Y:S01]  /*00a0*/  LOP3.LUT R20, R0, 0x7, RZ, 0xc0, !PT ;  /* 0x0000000700147812 */ /* 0x000fe200078ec0ff */
[----:B------:R-:W-:-:S03]  /*00b0*/  HFMA2 R5, -RZ, RZ, 0, 0 ;  /* 0x00000000ff057431 */ /* 0x000fc600000001ff */
[----:B------:R-:W-:-:S07]  /*00c0*/  ISETP.NE.AND P0, PT, R20, RZ, PT ;  /* 0x000000ff1400720c */ /* 0x000fce0003f05270 */
[----:B------:R-:W-:Y:S06]  /*00d0*/  @!P1 BRA `(.L_x_2) ;  /* 0x0000000000e09947 */ /* 0x000fec0003800000 */
[----:B------:R-:W1:Y:S01]  /*00e0*/  LDCU.64 UR4, c[0x0][0x388] ;  /* 0x00007100ff0477ac */ /* 0x000e620008000a00 */
[----:B------:R-:W-:Y:S02]  /*00f0*/  LOP3.LUT R5, R0, 0x7ffffff8, RZ, 0xc0, !PT ;  /* 0x7ffffff800057812 */ /* 0x000fe400078ec0ff */
[----:B------:R-:W-:Y:S02]  /*0100*/  MOV R6, R4 ;  /* 0x0000000400067202 */ /* 0x000fe40000000f00 */
[----:B------:R-:W-:Y:S01]  /*0110*/  IADD3 R7, PT, PT, -R5, RZ, RZ ;  /* 0x000000ff05077210 */ /* 0x000fe20007ffe1ff */
[----:B-1----:R-:W-:-:S04]  /*0120*/  UIADD3 UR4, UP0, UPT, UR4, 0x20, URZ ;  /* 0x0000002004047890 */ /* 0x002fc8000ff1e0ff */
[----:B------:R-:W-:Y:S02]  /*0130*/  UIADD3.X UR5, UPT, UPT, URZ, UR5, URZ, UP0, !UPT ;  /* 0x00000005ff057290 */ /* 0x000fe400087fe4ff */
[----:B------:R-:W-:-:S04]  /*0140*/  MOV R2, UR4 ;  /* 0x0000000400027c02 */ /* 0x000fc80008000f00 */
[----:B------:R-:W-:-:S07]  /*0150*/  MOV R3, UR5 ;  /* 0x0000000500037c02 */ /* 0x000fce0008000f00 */
.L_x_3:
[----:B0-2---:R-:W2:Y:S01]  /*0160*/  LDG.E.64 R8, desc[UR6][R2.64+-0x20] ;  /* 0xffffe00602087981 */ /* 0x005ea2000c1e1b00 */
[----:B------:R-:W0:Y:S01]  /*0170*/  LDC.64 R12, c[0x0][0x390] ;  /* 0x0000e400ff0c7b82 */ /* 0x000e220000000a00 */
[----:B--2---:R-:W-:-:S05]  /*0180*/  IMAD.WIDE R10, R4, 0x4, R8 ;  /* 0x00000004040a7825 */ /* 0x004fca00078e0208 */
[----:B------:R-:W2:Y:S01]  /*0190*/  LDG.E R21, desc[UR6][R10.64] ;  /* 0x000000060a157981 */ /* 0x000ea2000c1e1900 */
[----:B0-----:R-:W-:-:S05]  /*01a0*/  IMAD.WIDE R12, R6, 0x4, R12 ;  /* 0x00000004060c7825 */ /* 0x001fca00078e020c */
[----:B--2---:R0:W-:Y:S04]  /*01b0*/  STG.E desc[UR6][R12.64], R21 ;  /* 0x000000150c007986 */ /* 0x0041e8000c101906 */
[----:B------:R-:W2:Y:S02]  /*01c0*/  LDG.E.64 R8, desc[UR6][R2.64+-0x18] ;  /* 0xffffe80602087981 */ /* 0x000ea4000c1e1b00 */
[----:B--2---:R-:W-:Y:S02]  /*01d0*/  IMAD.WIDE R14, R4, 0x4, R8 ;  /* 0x00000004040e7825 */ /* 0x004fe400078e0208 */
[----:B------:R-:W1:Y:S03]  /*01e0*/  LDC R9, c[0x0][0x384] ;  /* 0x0000e100ff097b82 */ /* 0x000e660000000800 */
[----:B------:R-:W2:Y:S01]  /*01f0*/  LDG.E R23, desc[UR6][R14.64] ;  /* 0x000000060e177981 */ /* 0x000ea2000c1e1900 */
[----:B-1----:R-:W-:-:S05]  /*0200*/  IMAD.WIDE R16, R9, 0x4, R12 ;  /* 0x0000000409107825 */ /* 0x002fca00078e020c */
[----:B--2---:R1:W-:Y:S04]  /*0210*/  STG.E desc[UR6][R16.64], R23 ;  /* 0x0000001710007986 */ /* 0x0043e8000c101906 */
[----:B------:R-:W2:Y:S02]  /*0220*/  LDG.E.64 R18, desc[UR6][R2.64+-0x10] ;  /* 0xfffff00602127981 */ /* 0x000ea4000c1e1b00 */
[----:B--2---:R-:W-:-:S05]  /*0230*/  IMAD.WIDE R18, R4, 0x4, R18 ;  /* 0x0000000404127825 */ /* 0x004fca00078e0212 */
[----:B------:R-:W2:Y:S01]  /*0240*/  LDG.E R25, desc[UR6][R18.64] ;  /* 0x0000000612197981 */ /* 0x000ea2000c1e1900 */
[----:B------:R-:W-:-:S05]  /*0250*/  IMAD.WIDE R10, R9, 0x4, R16 ;  /* 0x00000004090a7825 */ /* 0x000fca00078e0210 */
[----:B--2---:R2:W-:Y:S04]  /*0260*/  STG.E desc[UR6][R10.64], R25 ;  /* 0x000000190a007986 */ /* 0x0045e8000c101906 */
[----:B0-----:R-:W3:Y:S02]  /*0270*/  LDG.E.64 R12, desc[UR6][R2.64+-0x8] ;  /* 0xfffff806020c7981 */ /* 0x001ee4000c1e1b00 */
[----:B---3--:R-:W-:-:S05]  /*0280*/  IMAD.WIDE R12, R4, 0x4, R12 ;  /* 0x00000004040c7825 */ /* 0x008fca00078e020c */
[----:B------:R-:W3:Y:S01]  /*0290*/  LDG.E R21, desc[UR6][R12.64] ;  /* 0x000000060c157981 */ /* 0x000ee2000c1e1900 */
[----:B------:R-:W-:-:S05]  /*02a0*/  IMAD.WIDE R14, R9, 0x4, R10 ;  /* 0x00000004090e7825 */ /* 0x000fca00078e020a */
[----:B---3--:R0:W-:Y:S04]  /*02b0*/  STG.E desc[UR6][R14.64], R21 ;  /* 0x000000150e007986 */ /* 0x0081e8000c101906 */
[----:B-1----:R-:W3:Y:S02]  /*02c0*/  LDG.E.64 R16, desc[UR6][R2.64] ;  /* 0x0000000602107981 */ /* 0x002ee4000c1e1b00 */
[----:B---3--:R-:W-:-:S05]  /*02d0*/  IMAD.WIDE R16, R4, 0x4, R16 ;  /* 0x0000000404107825 */ /* 0x008fca00078e0210 */
[----:B------:R-:W3:Y:S01]  /*02e0*/  LDG.E R23, desc[UR6][R16.64] ;  /* 0x0000000610177981 */ /* 0x000ee2000c1e1900 */
[----:B------:R-:W-:-:S05]  /*02f0*/  IMAD.WIDE R18, R9, 0x4, R14 ;  /* 0x0000000409127825 */ /* 0x000fca00078e020e */
[----:B---3--:R1:W-:Y:S04]  /*0300*/  STG.E desc[UR6][R18.64], R23 ;  /* 0x0000001712007986 */ /* 0x0083e8000c101906 */
[----:B--2---:R-:W2:Y:S02]  /*0310*/  LDG.E.64 R10, desc[UR6][R2.64+0x8] ;  /* 0x00000806020a7981 */ /* 0x004ea4000c1e1b00 */
[----:B--2---:R-:W-:-:S05]  /*0320*/  IMAD.WIDE R10, R4, 0x4, R10 ;  /* 0x00000004040a7825 */ /* 0x004fca00078e020a */
[----:B------:R-:W2:Y:S01]  /*0330*/  LDG.E R25, desc[UR6][R10.64] ;  /* 0x000000060a197981 */ /* 0x000ea2000c1e1900 */
[----:B------:R-:W-:-:S05]  /*0340*/  IMAD.WIDE R12, R9, 0x4, R18 ;  /* 0x00000004090c7825 */ /* 0x000fca00078e0212 */
[----:B--2---:R2:W-:Y:S04]  /*0350*/  STG.E desc[UR6][R12.64], R25 ;  /* 0x000000190c007986 */ /* 0x0045e8000c101906 */
[----:B0-----:R-:W3:Y:S02]  /*0360*/  LDG.E.64 R14, desc[UR6][R2.64+0x10] ;  /* 0x00001006020e7981 */ /* 0x001ee4000c1e1b00 */
[----:B---3--:R-:W-:-:S06]  /*0370*/  IMAD.WIDE R14, R4, 0x4, R14 ;  /* 0x00000004040e7825 */ /* 0x008fcc00078e020e */
[----:B------:R-:W3:Y:S01]  /*0380*/  LDG.E R15, desc[UR6][R14.64] ;  /* 0x000000060e0f7981 */ /* 0x000ee2000c1e1900 */
[----:B------:R-:W-:-:S05]  /*0390*/  IMAD.WIDE R16, R9, 0x4, R12 ;  /* 0x0000000409107825 */ /* 0x000fca00078e020c */
[----:B---3--:R2:W-:Y:S04]  /*03a0*/  STG.E desc[UR6][R16.64], R15 ;  /* 0x0000000f10007986 */ /* 0x0085e8000c101906 */
[----:B-1----:R-:W3:Y:S01]  /*03b0*/  LDG.E.64 R18, desc[UR6][R2.64+0x18] ;  /* 0x0000180602127981 */ /* 0x002ee2000c1e1b00 */
[----:B------:R-:W-:-:S04]  /*03c0*/  IADD3 R7, PT, PT, R7, 0x8, RZ ;  /* 0x0000000807077810 */ /* 0x000fc80007ffe0ff */
[----:B------:R-:W-:Y:S01]  /*03d0*/  ISETP.NE.AND P1, PT, R7, RZ, PT ;  /* 0x000000ff0700720c */ /* 0x000fe20003f25270 */
[----:B---3--:R-:W-:-:S06]  /*03e0*/  IMAD.WIDE R18, R4, 0x4, R18 ;  /* 0x0000000404127825 */ /* 0x008fcc00078e0212 */
[----:B------:R-:W3:Y:S01]  /*03f0*/  LDG.E R19, desc[UR6][R18.64] ;  /* 0x0000000612137981 */ /* 0x000ee2000c1e1900 */
[C---:B------:R-:W-:Y:S01]  /*0400*/  IMAD.WIDE R10, R9.reuse, 0x4, R16 ;  /* 0x00000004090a7825 */ /* 0x040fe200078e0210 */
[----:B------:R-:W-:Y:S02]  /*0410*/  IADD3 R2, P2, PT, R2, 0x40, RZ ;  /* 0x0000004002027810 */ /* 0x000fe40007f5e0ff */
[----:B------:R-:W-:Y:S02]  /*0420*/  LEA R6, R9, R6, 0x3 ;  /* 0x0000000609067211 */ /* 0x000fe400078e18ff */
[----:B------:R-:W-:Y:S01]  /*0430*/  IADD3.X R3, PT, PT, RZ, R3, RZ, P2, !PT ;  /* 0x00000003ff037210 */ /* 0x000fe200017fe4ff */
[----:B---3--:R2:W-:Y:S01]  /*0440*/  STG.E desc[UR6][R10.64], R19 ;  /* 0x000000130a007986 */ /* 0x0085e2000c101906 */
[----:B------:R-:W-:Y:S07]  /*0450*/  @P1 BRA `(.L_x_3) ;  /* 0xfffffffc00401947 */ /* 0x000fee000383ffff */
.L_x_2:
[----:B0-----:R-:W-:Y:S05]  /*0460*/  @!P0 EXIT ;  /* 0x000000000000894d */ /* 0x001fea0003800000 */
[----:B------:R-:W-:Y:S02]  /*0470*/  ISETP.GE.U32.AND P0, PT, R20, 0x4, PT ;  /* 0x000000041400780c */ /* 0x000fe40003f06070 */
[----:B------:R-:W-:-:S04]  /*0480*/  LOP3.LUT R18, R0, 0x3, RZ, 0xc0, !PT ;  /* 0x0000000300127812 */ /* 0x000fc800078ec0ff */
[----:B------:R-:W-:-:S07]  /*0490*/  ISETP.NE.AND P1, PT, R18, RZ, PT ;  /* 0x000000ff1200720c */ /* 0x000fce0003f25270 */
[----:B------:R-:W-:Y:S06]  /*04a0*/  @!P0 BRA `(.L_x_4) ;  /* 0x0000000000688947 */ /* 0x000fec0003800000 */
[----:B------:R-:W0:Y:S08]  /*04b0*/  LDC.64 R2, c[0x0][0x388] ;  /* 0x0000e200ff027b82 */ /* 0x000e300000000a00 */
[----:B--2---:R-:W1:Y:S01]  /*04c0*/  LDC.64 R10, c[0x0][0x390] ;  /* 0x0000e400ff0a7b82 */ /* 0x004e620000000a00 */
[----:B0-----:R-:W-:-:S05]  /*04d0*/  IMAD.WIDE.U32 R2, R5, 0x8, R2 ;  /* 0x0000000805027825 */ /* 0x001fca00078e0002 */
[----:B------:R-:W2:Y:S02]  /*04e0*/  LDG.E.64 R6, desc[UR6][R2.64] ;  /* 0x0000000602067981 */ /* 0x000ea4000c1e1b00 */
[----:B--2---:R-:W-:Y:S02]  /*04f0*/  IMAD.WIDE R8, R4, 0x4, R6 ;  /* 0x0000000404087825 */ /* 0x004fe400078e0206 */
[----:B------:R-:W0:Y:S03]  /*0500*/  LDC R6, c[0x0][0x384] ;  /* 0x0000e100ff067b82 */ /* 0x000e260000000800 */
[----:B------:R-:W2:Y:S01]  /*0510*/  LDG.E R7, desc[UR6][R8.64] ;  /* 0x0000000608077981 */ /* 0x000ea2000c1e1900 */
[----:B0-----:R-:W-:-:S04]  /*0520*/  IMAD R13, R5, R6, R4 ;  /* 0x00000006050d7224 */ /* 0x001fc800078e0204 */
[----:B-1----:R-:W-:-:S05]  /*0530*/  IMAD.WIDE R10, R13, 0x4, R10 ;  /* 0x000000040d0a7825 */ /* 0x002fca00078e020a */
[----:B--2---:R0:W-:Y:S04]  /*0540*/  STG.E desc[UR6][R10.64], R7 ;  /* 0x000000070a007986 */ /* 0x0041e8000c101906 */
[----:B------:R-:W2:Y:S02]  /*0550*/  LDG.E.64 R12, desc[UR6][R2.64+0x8] ;  /* 0x00000806020c7981 */ /* 0x000ea4000c1e1b00 */
[----:B--2---:R-:W-:-:S06]  /*0560*/  IMAD.WIDE R12, R4, 0x4, R12 ;  /* 0x00000004040c7825 */ /* 0x004fcc00078e020c */
[----:B------:R-:W2:Y:S01]  /*0570*/  LDG.E R13, desc[UR6][R12.64] ;  /* 0x000000060c0d7981 */ /* 0x000ea2000c1e1900 */
[----:B------:R-:W-:-:S05]  /*0580*/  IMAD.WIDE R14, R6, 0x4, R10 ;  /* 0x00000004060e7825 */ /* 0x000fca00078e020a */
[----:B--2---:R1:W-:Y:S04]  /*0590*/  STG.E desc[UR6][R14.64], R13 ;  /* 0x0000000d0e007986 */ /* 0x0043e8000c101906 */
[----:B------:R-:W2:Y:S02]  /*05a0*/  LDG.E.64 R8, desc[UR6][R2.64+0x10] ;  /* 0x0000100602087981 */ /* 0x000ea4000c1e1b00 */
[----:B--2---:R-:W-:-:S06]  /*05b0*/  IMAD.WIDE R8, R4, 0x4, R8 ;  /* 0x0000000404087825 */ /* 0x004fcc00078e0208 */
[----:B------:R-:W2:Y:S01]  /*05c0*/  LDG.E R9, desc[UR6][R8.64] ;  /* 0x0000000608097981 */ /* 0x000ea2000c1e1900 */
[----:B------:R-:W-:-:S05]  /*05d0*/  IMAD.WIDE R16, R6, 0x4, R14 ;  /* 0x0000000406107825 */ /* 0x000fca00078e020e */
[----:B--2---:R1:W-:Y:S04]  /*05e0*/  STG.E desc[UR6][R16.64], R9 ;  /* 0x0000000910007986 */ /* 0x0043e8000c101906 */
[----:B0-----:R-:W2:Y:S02]  /*05f0*/  LDG.E.64 R10, desc[UR6][R2.64+0x18] ;  /* 0x00001806020a7981 */ /* 0x001ea4000c1e1b00 */
[----:B--2---:R-:W-:-:S06]  /*0600*/  IMAD.WIDE R10, R4, 0x4, R10 ;  /* 0x00000004040a7825 */ /* 0x004fcc00078e020a */
[----:B------:R-:W2:Y:S01]  /*0610*/  LDG.E R11, desc[UR6][R10.64] ;  /* 0x000000060a0b7981 */ /* 0x000ea2000c1e1900 */
[----:B------:R-:W-:Y:S01]  /*0620*/  IMAD.WIDE R6, R6, 0x4, R16 ;  /* 0x0000000406067825 */ /* 0x000fe200078e0210 */
[----:B------:R-:W-:-:S04]  /*0630*/  IADD3 R5, PT, PT, R5, 0x4, RZ ;  /* 0x0000000405057810 */ /* 0x000fc80007ffe0ff */
[----:B--2---:R1:W-:Y:S03]  /*0640*/  STG.E desc[UR6][R6.64], R11 ;  /* 0x0000000b06007986 */ /* 0x0043e6000c101906 */
.L_x_4:
[----:B------:R-:W-:Y:S05]  /*0650*/  @!P1 EXIT ;  /* 0x000000000000994d */ /* 0x000fea0003800000 */
[----:B------:R-:W-:Y:S02]  /*0660*/  ISETP.NE.AND P0, PT, R18, 0x1, PT ;  /* 0x000000011200780c */ /* 0x000fe40003f05270 */
[----:B------:R-:W-:-:S04]  /*0670*/  LOP3.LUT R0, R0, 0x1, RZ, 0xc0, !PT ;  /* 0x0000000100007812 */ /* 0x000fc800078ec0ff */
[----:B------:R-:W-:-:S07]  /*0680*/  ISETP.NE.U32.AND P1, PT, R0, 0x1, PT ;  /* 0x000000010000780c */ /* 0x000fce0003f25070 */
[----:B------:R-:W-:Y:S06]  /*0690*/  @!P0 BRA `(.L_x_5) ;  /* 0x0000000000408947 */ /* 0x000fec0003800000 */
[----:B------:R-:W0:Y:S08]  /*06a0*/  LDC.64 R2, c[0x0][0x388] ;  /* 0x0000e200ff027b82 */ /* 0x000e300000000a00 */
[----:B-12---:R-:W1:Y:S08]  /*06b0*/  LDC R13, c[0x0][0x384] ;  /* 0x0000e100ff0d7b82 */ /* 0x006e700000000800 */
[----:B------:R-:W2:Y:S01]  /*06c0*/  LDC.64 R6, c[0x0][0x390] ;  /* 0x0000e400ff067b82 */ /* 0x000ea20000000a00 */
[----:B0-----:R-:W-:-:S05]  /*06d0*/  IMAD.WIDE.U32 R8, R5, 0x8, R2 ;  /* 0x0000000805087825 */ /* 0x001fca00078e0002 */
[----:B------:R-:W3:Y:S01]  /*06e0*/  LDG.E.64 R2, desc[UR6][R8.64] ;  /* 0x0000000608027981 */ /* 0x000ee2000c1e1b00 */
[----:B-1----:R-:W-:Y:S02]  /*06f0*/  IMAD R11, R5, R13, R4 ;  /* 0x0000000d050b7224 */ /* 0x002fe400078e0204 */
[----:B---3--:R-:W-:-:S06]  /*0700*/  IMAD.WIDE R2, R4, 0x4, R2 ;  /* 0x0000000404027825 */ /* 0x008fcc00078e0202 */
[----:B------:R-:W3:Y:S01]  /*0710*/  LDG.E R3, desc[UR6][R2.64] ;  /* 0x0000000602037981 */ /* 0x000ee2000c1e1900 */
[----:B--2---:R-:W-:-:S05]  /*0720*/  IMAD.WIDE R10, R11, 0x4, R6 ;  /* 0x000000040b0a7825 */ /* 0x004fca00078e0206 */
[----:B---3--:R0:W-:Y:S04]  /*0730*/  STG.E desc[UR6][R10.64], R3 ;  /* 0x000000030a007986 */ /* 0x0081e8000c101906 */
[----:B------:R-:W2:Y:S02]  /*0740*/  LDG.E.64 R6, desc[UR6][R8.64+0x8] ;  /* 0x0000080608067981 */ /* 0x000ea4000c1e1b00 */
[----:B--2---:R-:W-:-:S06]  /*0750*/  IMAD.WIDE R6, R4, 0x4, R6 ;  /* 0x0000000404067825 */ /* 0x004fcc00078e0206 */
[----:B------:R-:W2:Y:S01]  /*0760*/  LDG.E R7, desc[UR6][R6.64] ;  /* 0x0000000606077981 */ /* 0x000ea2000c1e1900 */
[----:B------:R-:W-:Y:S01]  /*0770*/  IMAD.WIDE R12, R13, 0x4, R10 ;  /* 0x000000040d0c7825 */ /* 0x000fe200078e020a */
[----:B------:R-:W-:-:S04]  /*0780*/  IADD3 R5, PT, PT, R5, 0x2, RZ ;  /* 0x0000000205057810 */ /* 0x000fc80007ffe0ff */
[----:B--2---:R0:W-:Y:S03]  /*0790*/  STG.E desc[UR6][R12.64], R7 ;  /* 0x000000070c007986 */ /* 0x0041e6000c101906 */
.L_x_5:
[----:B------:R-:W-:Y:S05]  /*07a0*/  @P1 EXIT ;  /* 0x000000000000194d */ /* 0x000fea0003800000 */
[----:B0-----:R-:W0:Y:S01]  /*07b0*/  LDC.64 R2, c[0x0][0x388] ;  /* 0x0000e200ff027b82 */ /* 0x001e220000000a00 */
[----:B------:R-:W3:Y:S07]  /*07c0*/  LDCU UR4, c[0x0][0x384] ;  /* 0x00007080ff0477ac */ /* 0x000eee0008000800 */
[----:B-1----:R-:W1:Y:S01]  /*07d0*/  LDC.64 R8, c[0x0][0x390] ;  /* 0x0000e400ff087b82 */ /* 0x002e620000000a00 */
[----:B0-----:R-:W-:-:S06]  /*07e0*/  IMAD.WIDE.U32 R2, R5, 0x8, R2 ;  /* 0x0000000805027825 */ /* 0x001fcc00078e0002 */
[----:B------:R-:W4:Y:S01]  /*07f0*/  LDG.E.64 R2, desc[UR6][R2.64] ;  /* 0x0000000602027981 */ /* 0x000f22000c1e1b00 */
[----:B---3--:R-:W-:Y:S02]  /*0800*/  IMAD R5, R5, UR4, R4 ;  /* 0x0000000405057c24 */ /* 0x008fe4000f8e0204 */
[----:B----4-:R-:W-:-:S06]  /*0810*/  IMAD.WIDE R6, R4, 0x4, R2 ;  /* 0x0000000404067825 */ /* 0x010fcc00078e0202 */
[----:B------:R-:W3:Y:S01]  /*0820*/  LDG.E R7, desc[UR6][R6.64] ;  /* 0x0000000606077981 */ /* 0x000ee2000c1e1900 */
[----:B-1----:R-:W-:-:S05]  /*0830*/  IMAD.WIDE R4, R5, 0x4, R8 ;  /* 0x0000000405047825 */ /* 0x002fca00078e0208 */
[----:B---3--:R-:W-:Y:S01]  /*0840*/  STG.E desc[UR6][R4.64], R7 ;  /* 0x0000000704007986 */ /* 0x008fe2000c101906 */
[----:B------:R-:W-:Y:S05]  /*0850*/  EXIT ;  /* 0x000000000000794d */ /* 0x000fea0003800000 */
.L_x_6:
        /* <DEDUP_REMOVED lines=10> */
.L_x_9:


//--------------------- .nv.shared.reserved.0     --------------------------
	.section	.nv.shared.reserved.0,"aw",@nobits
	.weak		__nv_reservedSMEM_offset_0_alias
	.size		__nv_reservedSMEM_offset_0_alias, 0, 64
	.other		__nv_reservedSMEM_offset_0_alias,@"STO_CUDA_RESERVED_SHARED STV_DEFAULT"
__nv_reservedSMEM_offset_0_alias:
	.zero		0
	.zero		64


//--------------------- .nv.constant0._Z14reduce_scatteriiiPPfS_ --------------------------
	.section	.nv.constant0._Z14reduce_scatteriiiPPfS_,"a",@progbits
	.sectionflags	@""
	.align	4
.nv.constant0._Z14reduce_scatteriiiPPfS_:
	.zero		928


//--------------------- .nv.constant0._Z19arbitrary_operationiPfS_ --------------------------
	.section	.nv.constant0._Z19arbitrary_operationiPfS_,"a",@progbits
	.sectionflags	@""
	.align	4
.nv.constant0._Z19arbitrary_operationiPfS_:
	.zero		920


//--------------------- .nv.constant0._Z10all_gatheriiPPfS_ --------------------------
	.section	.nv.constant0._Z10all_gatheriiPPfS_,"a",@progbits
	.sectionflags	@""
	.align	4
.nv.constant0._Z10all_gatheriiPPfS_:
	.zero		920


//--------------------- SYMBOLS --------------------------

	.type		.nv.reservedSmem.offset0,@object
	.size		.nv.reservedSmem.offset0,0x4
